//
// Generated by NVIDIA NVVM Compiler
//
// Compiler Build ID: CL-36424714
// Cuda compilation tools, release 13.0, V13.0.88
// Based on NVVM 20.0.0
//

.version 9.0
.target sm_100
.address_size 64

	// .globl	_Z23matrix_transpose_sharedPA3001_iS0_
.global .attribute(.managed) .align 4 .b8 array[36024004];
.global .attribute(.managed) .align 4 .b8 gpu_shared_result[36024004];
.global .attribute(.managed) .align 4 .b8 gpu_global_result[36024004];
.global .attribute(.managed) .align 4 .b8 cpu_result[36024004];
// _ZZ23matrix_transpose_sharedPA3001_iS0_E10block_temp has been demoted

.visible .entry _Z23matrix_transpose_sharedPA3001_iS0_(
	.param .u64 .ptr .align 1 _Z23matrix_transpose_sharedPA3001_iS0__param_0,
	.param .u64 .ptr .align 1 _Z23matrix_transpose_sharedPA3001_iS0__param_1
)
{
	.reg .pred 	%p<7>;
	.reg .b32 	%r<25>;
	.reg .b64 	%rd<13>;
	// demoted variable
	.shared .align 4 .b8 _ZZ23matrix_transpose_sharedPA3001_iS0_E10block_temp[4224];
	ld.param.u64 	%rd1, [_Z23matrix_transpose_sharedPA3001_iS0__param_0];
	ld.param.u64 	%rd2, [_Z23matrix_transpose_sharedPA3001_iS0__param_1];
	mov.u32 	%r1, %tid.x;
	mov.u32 	%r9, %ctaid.x;
	mov.u32 	%r10, %ntid.x;
	mul.lo.s32 	%r2, %r9, %r10;
	add.s32 	%r3, %r2, %r1;
	mov.u32 	%r4, %tid.y;
	mov.u32 	%r11, %ctaid.y;
	mov.u32 	%r12, %ntid.y;
	mul.lo.s32 	%r5, %r11, %r12;
	add.s32 	%r13, %r5, %r4;
	setp.gt.s32 	%p1, %r3, 3000;
	setp.gt.u32 	%p2, %r13, 3000;
	or.pred  	%p3, %p1, %p2;
	@%p3 bra 	$L__BB0_2;
	cvta.to.global.u64 	%rd3, %rd1;
	mul.wide.u32 	%rd4, %r13, 12004;
	add.s64 	%rd5, %rd3, %rd4;
	mul.wide.s32 	%rd6, %r3, 4;
	add.s64 	%rd7, %rd5, %rd6;
	ld.global.u32 	%r14, [%rd7];
	mov.u32 	%r15, _ZZ23matrix_transpose_sharedPA3001_iS0_E10block_temp;
	mad.lo.s32 	%r16, %r4, 132, %r15;
	shl.b32 	%r17, %r1, 2;
	add.s32 	%r18, %r16, %r17;
	st.shared.u32 	[%r18], %r14;
$L__BB0_2:
	bar.sync 	0;
	add.s32 	%r7, %r2, %r4;
	add.s32 	%r8, %r5, %r1;
	setp.gt.s32 	%p4, %r7, 3000;
	setp.gt.u32 	%p5, %r8, 3000;
	or.pred  	%p6, %p4, %p5;
	@%p6 bra 	$L__BB0_4;
	mov.u32 	%r20, _ZZ23matrix_transpose_sharedPA3001_iS0_E10block_temp;
	mad.lo.s32 	%r21, %r1, 132, %r20;
	shl.b32 	%r22, %r4, 2;
	add.s32 	%r23, %r21, %r22;
	ld.shared.u32 	%r24, [%r23];
	cvta.to.global.u64 	%rd8, %rd2;
	mul.wide.s32 	%rd9, %r7, 12004;
	add.s64 	%rd10, %rd8, %rd9;
	mul.wide.u32 	%rd11, %r8, 4;
	add.s64 	%rd12, %rd10, %rd11;
	st.global.u32 	[%rd12], %r24;
$L__BB0_4:
	bar.sync 	0;
	ret;

}
	// .globl	_Z23matrix_transpose_globalPA3001_iS0_
.visible .entry _Z23matrix_transpose_globalPA3001_iS0_(
	.param .u64 .ptr .align 1 _Z23matrix_transpose_globalPA3001_iS0__param_0,
	.param .u64 .ptr .align 1 _Z23matrix_transpose_globalPA3001_iS0__param_1
)
{
	.reg .pred 	%p<4>;
	.reg .b32 	%r<11>;
	.reg .b64 	%rd<13>;

	ld.param.u64 	%rd1, [_Z23matrix_transpose_globalPA3001_iS0__param_0];
	ld.param.u64 	%rd2, [_Z23matrix_transpose_globalPA3001_iS0__param_1];
	mov.u32 	%r3, %tid.x;
	mov.u32 	%r4, %ntid.x;
	mov.u32 	%r5, %ctaid.x;
	mad.lo.s32 	%r1, %r4, %r5, %r3;
	mov.u32 	%r6, %tid.y;
	mov.u32 	%r7, %ntid.y;
	mov.u32 	%r8, %ctaid.y;
	mad.lo.s32 	%r9, %r7, %r8, %r6;
	setp.gt.s32 	%p1, %r1, 3000;
	setp.gt.u32 	%p2, %r9, 3000;
	or.pred  	%p3, %p1, %p2;
	@%p3 bra 	$L__BB1_2;
	cvta.to.global.u64 	%rd3, %rd1;
	cvta.to.global.u64 	%rd4, %rd2;
	mul.wide.s32 	%rd5, %r1, 12004;
	add.s64 	%rd6, %rd3, %rd5;
	mul.wide.u32 	%rd7, %r9, 4;
	add.s64 	%rd8, %rd6, %rd7;
	ld.global.u32 	%r10, [%rd8];
	mul.wide.u32 	%rd9, %r9, 12004;
	add.s64 	%rd10, %rd4, %rd9;
	mul.wide.s32 	%rd11, %r1, 4;
	add.s64 	%rd12, %rd10, %rd11;
	st.global.u32 	[%rd12], %r10;
$L__BB1_2:
	ret;

}


// ===== COMPILED SASS (sm_100) =====

	.target	sm_100

	.elftype	@"ET_EXEC"


//--------------------- .note.nv.tkinfo           --------------------------
	.section	.note.nv.tkinfo,"",@"SHT_NOTE"
	.sectionflags	@"SHF_NOTE_NV_TKINFO"
	.tkinfo
        /*0018*/ 	.word	0x00000002
        /*0030*/ 	.string	""
        /*0030*/ 	.string	"ptxas"
        /*0030*/ 	.string	"Cuda compilation tools, release 13.0, V13.0.88"
        /*0030*/ 	.string	"Build cuda_13.0.r13.0/compiler.36424714_0"
        /*0030*/ 	.string	"-arch sm_100 -m 64 "



//--------------------- .note.nv.cuinfo           --------------------------
	.section	.note.nv.cuinfo,"",@"SHT_NOTE"
	.sectionflags	@"SHF_NOTE_NV_CUINFO"
        /*0018*/ 	.short	0x0002
        /*001a*/ 	.short	0x0064
        /*001c*/ 	.short	0x0082
	.zero		2


//--------------------- .nv.info                  --------------------------
	.section	.nv.info,"",@"SHT_CUDA_INFO"
	.align	4


	//----- nvinfo : EIATTR_REGCOUNT
	.align		4
        /*0000*/ 	.byte	0x04, 0x2f
        /*0002*/ 	.short	(.L_5 - .L_4)
	.align		4
.L_4:
        /*0004*/ 	.word	index@(_Z23matrix_transpose_sharedPA3001_iS0_)
        /*0008*/ 	.word	0x00000010


	//----- nvinfo : EIATTR_FRAME_SIZE
	.align		4
.L_5:
        /*000c*/ 	.byte	0x04, 0x11
        /*000e*/ 	.short	(.L_7 - .L_6)
	.align		4
.L_6:
        /*0010*/ 	.word	index@(_Z23matrix_transpose_sharedPA3001_iS0_)
        /*0014*/ 	.word	0x00000000


	//----- nvinfo : EIATTR_REGCOUNT
	.align		4
.L_7:
        /*0018*/ 	.byte	0x04, 0x2f
        /*001a*/ 	.short	(.L_9 - .L_8)
	.align		4
.L_8:
        /*001c*/ 	.word	index@(_Z23matrix_transpose_globalPA3001_iS0_)
        /*0020*/ 	.word	0x0000000c


	//----- nvinfo : EIATTR_FRAME_SIZE
	.align		4
.L_9:
        /*0024*/ 	.byte	0x04, 0x11
        /*0026*/ 	.short	(.L_11 - .L_10)
	.align		4
.L_10:
        /*0028*/ 	.word	index@(_Z23matrix_transpose_globalPA3001_iS0_)
        /*002c*/ 	.word	0x00000000


	//----- nvinfo : EIATTR_MIN_STACK_SIZE
	.align		4
.L_11:
        /*0030*/ 	.byte	0x04, 0x12
        /*0032*/ 	.short	(.L_13 - .L_12)
	.align		4
.L_12:
        /*0034*/ 	.word	index@(_Z23matrix_transpose_globalPA3001_iS0_)
        /*0038*/ 	.word	0x00000000


	//----- nvinfo : EIATTR_MIN_STACK_SIZE
	.align		4
.L_13:
        /*003c*/ 	.byte	0x04, 0x12
        /*003e*/ 	.short	(.L_15 - .L_14)
	.align		4
.L_14:
        /*0040*/ 	.word	index@(_Z23matrix_transpose_sharedPA3001_iS0_)
        /*0044*/ 	.word	0x00000000
.L_15:


//--------------------- .nv.compat                --------------------------
	.section	.nv.compat,"",@"SHT_CUDA_COMPAT_INFO"
	.align	4
        /*0000*/ 	.byte	0x02, 0x09, 0x00, 0x00, 0x02, 0x02, 0x01, 0x00, 0x02, 0x05, 0x05, 0x00, 0x03, 0x07, 0x01, 0x01
        /*0010*/ 	.byte	0x02, 0x03, 0x00, 0x00, 0x02, 0x06, 0x01, 0x00, 0x04, 0x0b, 0x08, 0x00, 0x09, 0x00, 0x00, 0x00
        /*0020*/ 	.byte	0x00, 0x00, 0x00, 0x00


//--------------------- .nv.info._Z23matrix_transpose_globalPA3001_iS0_ --------------------------
	.section	.nv.info._Z23matrix_transpose_globalPA3001_iS0_,"",@"SHT_CUDA_INFO"
	.sectionflags	@""
	.align	4


	//----- nvinfo : EIATTR_CUDA_API_VERSION
	.align		4
        /*0000*/ 	.byte	0x04, 0x37
        /*0002*/ 	.short	(.L_17 - .L_16)
.L_16:
        /*0004*/ 	.word	0x00000082


	//----- nvinfo : EIATTR_KPARAM_INFO
	.align		4
.L_17:
        /*0008*/ 	.byte	0x04, 0x17
        /*000a*/ 	.short	(.L_19 - .L_18)
.L_18:
        /*000c*/ 	.word	0x00000000
        /*0010*/ 	.short	0x0001
        /*0012*/ 	.short	0x0008
        /*0014*/ 	.byte	0x00, 0xf5, 0x21, 0x00


	//----- nvinfo : EIATTR_KPARAM_INFO
	.align		4
.L_19:
        /*0018*/ 	.byte	0x04, 0x17
        /*001a*/ 	.short	(.L_21 - .L_20)
.L_20:
        /*001c*/ 	.word	0x00000000
        /*0020*/ 	.short	0x0000
        /*0022*/ 	.short	0x0000
        /*0024*/ 	.byte	0x00, 0xf5, 0x21, 0x00


	//----- nvinfo : EIATTR_SPARSE_MMA_MASK
	.align		4
.L_21:
        /*0028*/ 	.byte	0x03, 0x50
        /*002a*/ 	.short	0x0000


	//----- nvinfo : EIATTR_MAXREG_COUNT
	.align		4
        /*002c*/ 	.byte	0x03, 0x1b
        /*002e*/ 	.short	0x00ff


	//----- nvinfo : EIATTR_MERCURY_ISA_VERSION
	.align		4
        /*0030*/ 	.byte	0x03, 0x5f
        /*0032*/ 	.short	0x0101


	//----- nvinfo : EIATTR_VRC_CTA_INIT_COUNT
	.align		4
        /*0034*/ 	.byte	0x02, 0x4a
	.zero		1
	.zero		1


	//----- nvinfo : EIATTR_EXIT_INSTR_OFFSETS
	.align		4
        /*0038*/ 	.byte	0x04, 0x1c
        /*003a*/ 	.short	(.L_23 - .L_22)


	//   ....[0]....
.L_22:
        /*003c*/ 	.word	0x000000b0


	//   ....[1]....
        /*0040*/ 	.word	0x00000150


	//----- nvinfo : EIATTR_CBANK_PARAM_SIZE
	.align		4
.L_23:
        /*0044*/ 	.byte	0x03, 0x19
        /*0046*/ 	.short	0x0010


	//----- nvinfo : EIATTR_PARAM_CBANK
	.align		4
        /*0048*/ 	.byte	0x04, 0x0a
        /*004a*/ 	.short	(.L_25 - .L_24)
	.align		4
.L_24:
        /*004c*/ 	.word	index@(.nv.constant0._Z23matrix_transpose_globalPA3001_iS0_)
        /*0050*/ 	.short	0x0380
        /*0052*/ 	.short	0x0010


	//----- nvinfo : EIATTR_SW_WAR
	.align		4
.L_25:
        /*0054*/ 	.byte	0x04, 0x36
        /*0056*/ 	.short	(.L_27 - .L_26)
.L_26:
        /*0058*/ 	.word	0x00000008
.L_27:


//--------------------- .nv.info._Z23matrix_transpose_sharedPA3001_iS0_ --------------------------
	.section	.nv.info._Z23matrix_transpose_sharedPA3001_iS0_,"",@"SHT_CUDA_INFO"
	.sectionflags	@""
	.align	4


	//----- nvinfo : EIATTR_CUDA_API_VERSION
	.align		4
        /*0000*/ 	.byte	0x04, 0x37
        /*0002*/ 	.short	(.L_29 - .L_28)
.L_28:
        /*0004*/ 	.word	0x00000082


	//----- nvinfo : EIATTR_KPARAM_INFO
	.align		4
.L_29:
        /*0008*/ 	.byte	0x04, 0x17
        /*000a*/ 	.short	(.L_31 - .L_30)
.L_30:
        /*000c*/ 	.word	0x00000000
        /*0010*/ 	.short	0x0001
        /*0012*/ 	.short	0x0008
        /*0014*/ 	.byte	0x00, 0xf5, 0x21, 0x00


	//----- nvinfo : EIATTR_KPARAM_INFO
	.align		4
.L_31:
        /*0018*/ 	.byte	0x04, 0x17
        /*001a*/ 	.short	(.L_33 - .L_32)
.L_32:
        /*001c*/ 	.word	0x00000000
        /*0020*/ 	.short	0x0000
        /*0022*/ 	.short	0x0000
        /*0024*/ 	.byte	0x00, 0xf5, 0x21, 0x00


	//----- nvinfo : EIATTR_SPARSE_MMA_MASK
	.align		4
.L_33:
        /*0028*/ 	.byte	0x03, 0x50
        /*002a*/ 	.short	0x0000


	//----- nvinfo : EIATTR_MAXREG_COUNT
	.align		4
        /*002c*/ 	.byte	0x03, 0x1b
        /*002e*/ 	.short	0x00ff


	//----- nvinfo : EIATTR_NUM_BARRIERS
	.align		4
        /*0030*/ 	.byte	0x02, 0x4c
        /*0032*/ 	.byte	0x01
	.zero		1


	//----- nvinfo : EIATTR_MERCURY_ISA_VERSION
	.align		4
        /*0034*/ 	.byte	0x03, 0x5f
        /*0036*/ 	.short	0x0101


	//----- nvinfo : EIATTR_VRC_CTA_INIT_COUNT
	.align		4
        /*0038*/ 	.byte	0x02, 0x4a
	.zero		1
	.zero		1


	//----- nvinfo : EIATTR_EXIT_INSTR_OFFSETS
	.align		4
        /*003c*/ 	.byte	0x04, 0x1c
        /*003e*/ 	.short	(.L_35 - .L_34)


	//   ....[0]....
.L_34:
        /*0040*/ 	.word	0x000002b0


	//----- nvinfo : EIATTR_CRS_STACK_SIZE
	.align		4
.L_35:
        /*0044*/ 	.byte	0x04, 0x1e
        /*0046*/ 	.short	(.L_37 - .L_36)
.L_36:
        /*0048*/ 	.word	0x00000000


	//----- nvinfo : EIATTR_CBANK_PARAM_SIZE
	.align		4
.L_37:
        /*004c*/ 	.byte	0x03, 0x19
        /*004e*/ 	.short	0x0010


	//----- nvinfo : EIATTR_PARAM_CBANK
	.align		4
        /*0050*/ 	.byte	0x04, 0x0a
        /*0052*/ 	.short	(.L_39 - .L_38)
	.align		4
.L_38:
        /*0054*/ 	.word	index@(.nv.constant0._Z23matrix_transpose_sharedPA3001_iS0_)
        /*0058*/ 	.short	0x0380
        /*005a*/ 	.short	0x0010


	//----- nvinfo : EIATTR_SW_WAR
	.align		4
.L_39:
        /*005c*/ 	.byte	0x04, 0x36
        /*005e*/ 	.short	(.L_41 - .L_40)
.L_40:
        /*0060*/ 	.word	0x00000008
.L_41:


//--------------------- .nv.callgraph             --------------------------
	.section	.nv.callgraph,"",@"SHT_CUDA_CALLGRAPH"
	.align	4
	.sectionentsize	8
	.align		4
        /*0000*/ 	.word	0x00000000
	.align		4
        /*0004*/ 	.word	0xffffffff
	.align		4
        /*0008*/ 	.word	0x00000000
	.align		4
        /*000c*/ 	.word	0xfffffffe
	.align		4
        /*0010*/ 	.word	0x00000000
	.align		4
        /*0014*/ 	.word	0xfffffffd
	.align		4
        /*0018*/ 	.word	0x00000000
	.align		4
        /*001c*/ 	.word	0xfffffffc


//--------------------- .nv.constant4             --------------------------
	.section	.nv.constant4,"a",@progbits
	.align	8
	.align		8
.nv.constant4:
        /*0000*/ 	.dword	array
	.align		8
        /*0008*/ 	.dword	gpu_shared_result
	.align		8
        /*0010*/ 	.dword	gpu_global_result
	.align		8
        /*0018*/ 	.dword	cpu_result


//--------------------- .text._Z23matrix_transpose_globalPA3001_iS0_ --------------------------
	.section	.text._Z23matrix_transpose_globalPA3001_iS0_,"ax",@progbits
	.align	128
        .global         _Z23matrix_transpose_globalPA3001_iS0_
        .type           _Z23matrix_transpose_globalPA3001_iS0_,@function
        .size           _Z23matrix_transpose_globalPA3001_iS0_,(.L_x_4 - _Z23matrix_transpose_globalPA3001_iS0_)
        .other          _Z23matrix_transpose_globalPA3001_iS0_,@"STO_CUDA_ENTRY STV_DEFAULT"
_Z23matrix_transpose_globalPA3001_iS0_:
.text._Z23matrix_transpose_globalPA3001_iS0_:
[----:B------:R-:W-:Y:S01]  /*0000*/  LDC R1, c[0x0][0x37c] ;  /* 0x0000df00ff017b82 */ /* 0x000fe20000000800 */
[----:B------:R-:W0:Y:S01]  /*0010*/  S2R R9, SR_TID.Y ;  /* 0x0000000000097919 */ /* 0x000e220000002200 */
[----:B------:R-:W1:Y:S01]  /*0020*/  LDCU UR4, c[0x0][0x360] ;  /* 0x00006c00ff0477ac */ /* 0x000e620008000800 */
[----:B------:R-:W0:Y:S01]  /*0030*/  S2R R2, SR_CTAID.Y ;  /* 0x0000000000027919 */ /* 0x000e220000002600 */
[----:B------:R-:W0:Y:S01]  /*0040*/  LDCU UR5, c[0x0][0x364] ;  /* 0x00006c80ff0577ac */ /* 0x000e220008000800 */
[----:B------:R-:W1:Y:S01]  /*0050*/  S2R R7, SR_TID.X ;  /* 0x0000000000077919 */ /* 0x000e620000002100 */
[----:B------:R-:W1:Y:S01]  /*0060*/  S2R R0, SR_CTAID.X ;  /* 0x0000000000007919 */ /* 0x000e620000002500 */
[----:B0-----:R-:W-:-:S05]  /*0070*/  IMAD R9, R2, UR5, R9 ;  /* 0x0000000502097c24 */ /* 0x001fca000f8e0209 */
[----:B------:R-:W-:Y:S01]  /*0080*/  ISETP.GT.U32.AND P0, PT, R9, 0xbb8, PT ;  /* 0x00000bb80900780c */ /* 0x000fe20003f04070 */
[----:B-1----:R-:W-:-:S05]  /*0090*/  IMAD R7, R0, UR4, R7 ;  /* 0x0000000400077c24 */ /* 0x002fca000f8e0207 */
[----:B------:R-:W-:-:S13]  /*00a0*/  ISETP.GT.OR P0, PT, R7, 0xbb8, P0 ;  /* 0x00000bb80700780c */ /* 0x000fda0000704670 */
[----:B------:R-:W-:Y:S05]  /*00b0*/  @P0 EXIT ;  /* 0x000000000000094d */ /* 0x000fea0003800000 */
[----:B------:R-:W0:Y:S01]  /*00c0*/  LDC.64 R2, c[0x0][0x380] ;  /* 0x0000e000ff027b82 */ /* 0x000e220000000a00 */
[----:B------:R-:W1:Y:S07]  /*00d0*/  LDCU.64 UR4, c[0x0][0x358] ;  /* 0x00006b00ff0477ac */ /* 0x000e6e0008000a00 */
[----:B------:R-:W2:Y:S01]  /*00e0*/  LDC.64 R4, c[0x0][0x388] ;  /* 0x0000e200ff047b82 */ /* 0x000ea20000000a00 */
[----:B0-----:R-:W-:-:S04]  /*00f0*/  IMAD.WIDE R2, R7, 0x2ee4, R2 ;  /* 0x00002ee407027825 */ /* 0x001fc800078e0202 */
[----:B------:R-:W-:-:S06]  /*0100*/  IMAD.WIDE.U32 R2, R9, 0x4, R2 ;  /* 0x0000000409027825 */ /* 0x000fcc00078e0002 */
[----:B-1----:R-:W3:Y:S01]  /*0110*/  LDG.E R3, desc[UR4][R2.64] ;  /* 0x0000000402037981 */ /* 0x002ee2000c1e1900 */
[----:B--2---:R-:W-:-:S04]  /*0120*/  IMAD.WIDE.U32 R4, R9, 0x2ee4, R4 ;  /* 0x00002ee409047825 */ /* 0x004fc800078e0004 */
[----:B------:R-:W-:-:S05]  /*0130*/  IMAD.WIDE R4, R7, 0x4, R4 ;  /* 0x0000000407047825 */ /* 0x000fca00078e0204 */
[----:B---3--:R-:W-:Y:S01]  /*0140*/  STG.E desc[UR4][R4.64], R3 ;  /* 0x0000000304007986 */ /* 0x008fe2000c101904 */
[----:B------:R-:W-:Y:S05]  /*0150*/  EXIT ;  /* 0x000000000000794d */ /* 0x000fea0003800000 */
.L_x_0:
[----:B------:R-:W-:-:S00]  /*0160*/  BRA `(.L_x_0) ;  /* 0xfffffffc00fc7947 */ /* 0x000fc0000383ffff */
[----:B------:R-:W-:-:S00]  /*0170*/  NOP ;  /* 0x0000000000007918 */ /* 0x000fc00000000000 */
        /* <DEDUP_REMOVED lines=8> */
.L_x_4:


//--------------------- .text._Z23matrix_transpose_sharedPA3001_iS0_ --------------------------
	.section	.text._Z23matrix_transpose_sharedPA3001_iS0_,"ax",@progbits
	.align	128
        .global         _Z23matrix_transpose_sharedPA3001_iS0_
        .type           _Z23matrix_transpose_sharedPA3001_iS0_,@function
        .size           _Z23matrix_transpose_sharedPA3001_iS0_,(.L_x_5 - _Z23matrix_transpose_sharedPA3001_iS0_)
        .other          _Z23matrix_transpose_sharedPA3001_iS0_,@"STO_CUDA_ENTRY STV_DEFAULT"
_Z23matrix_transpose_sharedPA3001_iS0_:
.text._Z23matrix_transpose_sharedPA3001_iS0_:
[----:B------:R-:W-:Y:S01]  /*0000*/  LDC R1, c[0x0][0x37c] ;  /* 0x0000df00ff017b82 */ /* 0x000fe20000000800 */
[----:B------:R-:W0:Y:S07]  /*0010*/  S2R R13, SR_TID.Y ;  /* 0x00000000000d7919 */ /* 0x000e2e0000002200 */
[----:B------:R-:W1:Y:S01]  /*0020*/  S2UR UR5, SR_CTAID.Y ;  /* 0x00000000000579c3 */ /* 0x000e620000002600 */
[----:B------:R-:W2:Y:S01]  /*0030*/  LDCU UR6, c[0x0][0x360] ;  /* 0x00006c00ff0677ac */ /* 0x000ea20008000800 */
[----:B------:R-:W3:Y:S01]  /*0040*/  S2R R11, SR_TID.X ;  /* 0x00000000000b7919 */ /* 0x000ee20000002100 */
[----:B------:R-:W1:Y:S05]  /*0050*/  LDCU UR7, c[0x0][0x364] ;  /* 0x00006c80ff0777ac */ /* 0x000e6a0008000800 */
[----:B------:R-:W2:Y:S01]  /*0060*/  S2UR UR4, SR_CTAID.X ;  /* 0x00000000000479c3 */ /* 0x000ea20000002500 */
[----:B-1----:R-:W-:-:S06]  /*0070*/  UIMAD UR5, UR5, UR7, URZ ;  /* 0x00000007050572a4 */ /* 0x002fcc000f8e02ff */
[----:B0-----:R-:W-:Y:S01]  /*0080*/  VIADD R7, R13, UR5 ;  /* 0x000000050d077c36 */ /* 0x001fe20008000000 */
[----:B--2---:R-:W-:Y:S01]  /*0090*/  UIMAD UR4, UR4, UR6, URZ ;  /* 0x00000006040472a4 */ /* 0x004fe2000f8e02ff */
[----:B------:R-:W0:Y:S03]  /*00a0*/  LDCU.64 UR6, c[0x0][0x358] ;  /* 0x00006b00ff0677ac */ /* 0x000e260008000a00 */
[----:B------:R-:W-:Y:S02]  /*00b0*/  ISETP.GT.U32.AND P0, PT, R7, 0xbb8, PT ;  /* 0x00000bb80700780c */ /* 0x000fe40003f04070 */
[----:B---3--:R-:W-:-:S05]  /*00c0*/  VIADD R5, R11, UR4 ;  /* 0x000000040b057c36 */ /* 0x008fca0008000000 */
[----:B------:R-:W-:-:S13]  /*00d0*/  ISETP.GT.OR P0, PT, R5, 0xbb8, P0 ;  /* 0x00000bb80500780c */ /* 0x000fda0000704670 */
[----:B------:R-:W1:Y:S02]  /*00e0*/  @!P0 LDC.64 R2, c[0x0][0x380] ;  /* 0x0000e000ff028b82 */ /* 0x000e640000000a00 */
[----:B-1----:R-:W-:-:S04]  /*00f0*/  @!P0 IMAD.WIDE.U32 R2, R7, 0x2ee4, R2 ;  /* 0x00002ee407028825 */ /* 0x002fc800078e0002 */
[----:B------:R-:W-:-:S06]  /*0100*/  @!P0 IMAD.WIDE R2, R5, 0x4, R2 ;  /* 0x0000000405028825 */ /* 0x000fcc00078e0202 */
[----:B0-----:R-:W2:Y:S01]  /*0110*/  @!P0 LDG.E R2, desc[UR6][R2.64] ;  /* 0x0000000602028981 */ /* 0x001ea2000c1e1900 */
[----:B------:R-:W-:Y:S01]  /*0120*/  @!P0 MOV R0, 0x400 ;  /* 0x0000040000008802 */ /* 0x000fe20000000f00 */
[----:B------:R-:W-:Y:S01]  /*0130*/  VIADD R7, R13, UR4 ;  /* 0x000000040d077c36 */ /* 0x000fe20008000000 */
[----:B------:R-:W-:Y:S01]  /*0140*/  IADD3 R9, PT, PT, R11, UR5, RZ ;  /* 0x000000050b097c10 */ /* 0x000fe2000fffe0ff */
[----:B------:R-:W0:Y:S01]  /*0150*/  @!P0 S2R R5, SR_CgaCtaId ;  /* 0x0000000000058919 */ /* 0x000e220000008800 */
[----:B------:R-:W-:Y:S02]  /*0160*/  BSSY.RECONVERGENT B0, `(.L_x_1) ;  /* 0x0000013000007945 */ /* 0x000fe40003800200 */
[----:B------:R-:W-:-:S04]  /*0170*/  ISETP.GT.U32.AND P1, PT, R9, 0xbb8, PT ;  /* 0x00000bb80900780c */ /* 0x000fc80003f24070 */
[----:B------:R-:W-:Y:S02]  /*0180*/  ISETP.GT.OR P1, PT, R7, 0xbb8, P1 ;  /* 0x00000bb80700780c */ /* 0x000fe40000f24670 */
[----:B0-----:R-:W-:-:S05]  /*0190*/  @!P0 LEA R0, R5, R0, 0x18 ;  /* 0x0000000005008211 */ /* 0x001fca00078ec0ff */
[----:B------:R-:W-:-:S05]  /*01a0*/  @!P0 IMAD R0, R13, 0x84, R0 ;  /* 0x000000840d008824 */ /* 0x000fca00078e0200 */
[----:B------:R-:W-:-:S05]  /*01b0*/  @!P0 LEA R5, R11, R0, 0x2 ;  /* 0x000000000b058211 */ /* 0x000fca00078e10ff */
[----:B--2---:R0:W-:Y:S01]  /*01c0*/  @!P0 STS [R5], R2 ;  /* 0x0000000205008388 */ /* 0x0041e20000000800 */
[----:B------:R-:W-:Y:S06]  /*01d0*/  BAR.SYNC.DEFER_BLOCKING 0x0 ;  /* 0x0000000000007b1d */ /* 0x000fec0000010000 */
[----:B------:R-:W-:Y:S05]  /*01e0*/  @P1 BRA `(.L_x_2) ;  /* 0x0000000000281947 */ /* 0x000fea0003800000 */
[----:B------:R-:W1:Y:S01]  /*01f0*/  S2R R3, SR_CgaCtaId ;  /* 0x0000000000037919 */ /* 0x000e620000008800 */
[----:B------:R-:W-:-:S04]  /*0200*/  MOV R0, 0x400 ;  /* 0x0000040000007802 */ /* 0x000fc80000000f00 */
[----:B-1----:R-:W-:Y:S02]  /*0210*/  LEA R0, R3, R0, 0x18 ;  /* 0x0000000003007211 */ /* 0x002fe400078ec0ff */
[----:B0-----:R-:W0:Y:S03]  /*0220*/  LDC.64 R2, c[0x0][0x388] ;  /* 0x0000e200ff027b82 */ /* 0x001e260000000a00 */
[----:B------:R-:W-:-:S04]  /*0230*/  IMAD R0, R11, 0x84, R0 ;  /* 0x000000840b007824 */ /* 0x000fc800078e0200 */
[----:B------:R-:W-:-:S05]  /*0240*/  IMAD R0, R13, 0x4, R0 ;  /* 0x000000040d007824 */ /* 0x000fca00078e0200 */
[----:B------:R-:W1:Y:S01]  /*0250*/  LDS R5, [R0] ;  /* 0x0000000000057984 */ /* 0x000e620000000800 */
[----:B0-----:R-:W-:-:S04]  /*0260*/  IMAD.WIDE R2, R7, 0x2ee4, R2 ;  /* 0x00002ee407027825 */ /* 0x001fc800078e0202 */
[----:B------:R-:W-:-:S05]  /*0270*/  IMAD.WIDE.U32 R2, R9, 0x4, R2 ;  /* 0x0000000409027825 */ /* 0x000fca00078e0002 */
[----:B-1----:R1:W-:Y:S02]  /*0280*/  STG.E desc[UR6][R2.64], R5 ;  /* 0x0000000502007986 */ /* 0x0023e4000c101906 */
.L_x_2:
[----:B------:R-:W-:Y:S05]  /*0290*/  BSYNC.RECONVERGENT B0 ;  /* 0x0000000000007941 */ /* 0x000fea0003800200 */
.L_x_1:
[----:B------:R-:W-:Y:S06]  /*02a0*/  BAR.SYNC.DEFER_BLOCKING 0x0 ;  /* 0x0000000000007b1d */ /* 0x000fec0000010000 */
[----:B------:R-:W-:Y:S05]  /*02b0*/  EXIT ;  /* 0x000000000000794d */ /* 0x000fea0003800000 */
.L_x_3:
        /* <DEDUP_REMOVED lines=12> */
.L_x_5:


//--------------------- .nv.shared.reserved.0     --------------------------
	.section	.nv.shared.reserved.0,"aw",@nobits
	.weak		__nv_reservedSMEM_offset_0_alias
	.size		__nv_reservedSMEM_offset_0_alias, 0, 64
	.other		__nv_reservedSMEM_offset_0_alias,@"STO_CUDA_RESERVED_SHARED STV_DEFAULT"
__nv_reservedSMEM_offset_0_alias:
	.zero		0
	.zero		64


//--------------------- .nv.global                --------------------------
	.section	.nv.global,"aw",@nobits
	.align	4
.nv.global:
	.type		gpu_global_result,@object
	.size		gpu_global_result,(array - gpu_global_result)
	.other		gpu_global_result,@"STV_DEFAULT STO_CUDA_MANAGED"
gpu_global_result:
	.zero		36024004
	.type		array,@object
	.size		array,(cpu_result - array)
	.other		array,@"STV_DEFAULT STO_CUDA_MANAGED"
array:
	.zero		36024004
	.type		cpu_result,@object
	.size		cpu_result,(gpu_shared_result - cpu_result)
	.other		cpu_result,@"STV_DEFAULT STO_CUDA_MANAGED"
cpu_result:
	.zero		36024004
	.type		gpu_shared_result,@object
	.size		gpu_shared_result,(.L_1 - gpu_shared_result)
	.other		gpu_shared_result,@"STV_DEFAULT STO_CUDA_MANAGED"
gpu_shared_result:
	.zero		36024004
.L_1:


//--------------------- .nv.shared._Z23matrix_transpose_sharedPA3001_iS0_ --------------------------
	.section	.nv.shared._Z23matrix_transpose_sharedPA3001_iS0_,"aw",@nobits
	.sectionflags	@""
	.align	4
.nv.shared._Z23matrix_transpose_sharedPA3001_iS0_:
	.zero		5248


//--------------------- .nv.constant0._Z23matrix_transpose_globalPA3001_iS0_ --------------------------
	.section	.nv.constant0._Z23matrix_transpose_globalPA3001_iS0_,"a",@progbits
	.sectionflags	@""
	.align	4
.nv.constant0._Z23matrix_transpose_globalPA3001_iS0_:
	.zero		912


//--------------------- .nv.constant0._Z23matrix_transpose_sharedPA3001_iS0_ --------------------------
	.section	.nv.constant0._Z23matrix_transpose_sharedPA3001_iS0_,"a",@progbits
	.sectionflags	@""
	.align	4
.nv.constant0._Z23matrix_transpose_sharedPA3001_iS0_:
	.zero		912


//--------------------- SYMBOLS --------------------------

	.type		.nv.reservedSmem.offset0,@object
	.size		.nv.reservedSmem.offset0,0x4
	.type		.nv.reservedSmem.cap,@object
	.size		.nv.reservedSmem.cap,0x4
